//
// Generated by NVIDIA NVVM Compiler
//
// Compiler Build ID: CL-36424714
// Cuda compilation tools, release 13.0, V13.0.88
// Based on NVVM 20.0.0
//

.version 9.0
.target sm_100
.address_size 64

	// .globl	_Z12matrixMulGPUPiS_S_

.visible .entry _Z12matrixMulGPUPiS_S_(
	.param .u64 .ptr .align 1 _Z12matrixMulGPUPiS_S__param_0,
	.param .u64 .ptr .align 1 _Z12matrixMulGPUPiS_S__param_1,
	.param .u64 .ptr .align 1 _Z12matrixMulGPUPiS_S__param_2
)
{
	.reg .pred 	%p<6>;
	.reg .b32 	%r<78>;
	.reg .b64 	%rd<18>;

	ld.param.u64 	%rd7, [_Z12matrixMulGPUPiS_S__param_0];
	ld.param.u64 	%rd8, [_Z12matrixMulGPUPiS_S__param_1];
	ld.param.u64 	%rd9, [_Z12matrixMulGPUPiS_S__param_2];
	mov.u32 	%r18, %ctaid.x;
	mov.u32 	%r1, %ntid.x;
	mov.u32 	%r19, %tid.x;
	mad.lo.s32 	%r73, %r18, %r1, %r19;
	mov.u32 	%r20, %ctaid.y;
	mov.u32 	%r3, %ntid.y;
	mov.u32 	%r21, %tid.y;
	mad.lo.s32 	%r4, %r20, %r3, %r21;
	setp.gt.s32 	%p1, %r73, 9999;
	@%p1 bra 	$L__BB0_8;
	cvta.to.global.u64 	%rd10, %rd7;
	add.s64 	%rd1, %rd10, 32;
	cvta.to.global.u64 	%rd11, %rd8;
	add.s64 	%rd2, %rd11, 320000;
	mov.u32 	%r22, %nctaid.y;
	mul.lo.s32 	%r5, %r22, %r3;
	mov.u32 	%r23, %nctaid.x;
	mul.lo.s32 	%r6, %r23, %r1;
	cvta.to.global.u64 	%rd3, %rd9;
$L__BB0_2:
	setp.gt.u32 	%p2, %r4, 9999;
	@%p2 bra 	$L__BB0_7;
	mul.lo.s32 	%r8, %r73, 10000;
	mov.u32 	%r74, %r4;
$L__BB0_4:
	mul.wide.u32 	%rd12, %r74, 4;
	add.s64 	%rd17, %rd2, %rd12;
	mov.b32 	%r76, 0;
	mov.u32 	%r75, %r8;
	mov.u32 	%r77, %r76;
$L__BB0_5:
	mul.wide.s32 	%rd13, %r75, 4;
	add.s64 	%rd14, %rd1, %rd13;
	ld.global.u32 	%r25, [%rd14+-32];
	ld.global.u32 	%r26, [%rd17+-320000];
	mad.lo.s32 	%r27, %r26, %r25, %r77;
	ld.global.u32 	%r28, [%rd14+-28];
	ld.global.u32 	%r29, [%rd17+-280000];
	mad.lo.s32 	%r30, %r29, %r28, %r27;
	ld.global.u32 	%r31, [%rd14+-24];
	ld.global.u32 	%r32, [%rd17+-240000];
	mad.lo.s32 	%r33, %r32, %r31, %r30;
	ld.global.u32 	%r34, [%rd14+-20];
	ld.global.u32 	%r35, [%rd17+-200000];
	mad.lo.s32 	%r36, %r35, %r34, %r33;
	ld.global.u32 	%r37, [%rd14+-16];
	ld.global.u32 	%r38, [%rd17+-160000];
	mad.lo.s32 	%r39, %r38, %r37, %r36;
	ld.global.u32 	%r40, [%rd14+-12];
	ld.global.u32 	%r41, [%rd17+-120000];
	mad.lo.s32 	%r42, %r41, %r40, %r39;
	ld.global.u32 	%r43, [%rd14+-8];
	ld.global.u32 	%r44, [%rd17+-80000];
	mad.lo.s32 	%r45, %r44, %r43, %r42;
	ld.global.u32 	%r46, [%rd14+-4];
	ld.global.u32 	%r47, [%rd17+-40000];
	mad.lo.s32 	%r48, %r47, %r46, %r45;
	ld.global.u32 	%r49, [%rd14];
	ld.global.u32 	%r50, [%rd17];
	mad.lo.s32 	%r51, %r50, %r49, %r48;
	ld.global.u32 	%r52, [%rd14+4];
	ld.global.u32 	%r53, [%rd17+40000];
	mad.lo.s32 	%r54, %r53, %r52, %r51;
	ld.global.u32 	%r55, [%rd14+8];
	ld.global.u32 	%r56, [%rd17+80000];
	mad.lo.s32 	%r57, %r56, %r55, %r54;
	ld.global.u32 	%r58, [%rd14+12];
	ld.global.u32 	%r59, [%rd17+120000];
	mad.lo.s32 	%r60, %r59, %r58, %r57;
	ld.global.u32 	%r61, [%rd14+16];
	ld.global.u32 	%r62, [%rd17+160000];
	mad.lo.s32 	%r63, %r62, %r61, %r60;
	ld.global.u32 	%r64, [%rd14+20];
	ld.global.u32 	%r65, [%rd17+200000];
	mad.lo.s32 	%r66, %r65, %r64, %r63;
	ld.global.u32 	%r67, [%rd14+24];
	ld.global.u32 	%r68, [%rd17+240000];
	mad.lo.s32 	%r69, %r68, %r67, %r66;
	ld.global.u32 	%r70, [%rd14+28];
	ld.global.u32 	%r71, [%rd17+280000];
	mad.lo.s32 	%r77, %r71, %r70, %r69;
	add.s32 	%r76, %r76, 16;
	add.s32 	%r75, %r75, 16;
	add.s64 	%rd17, %rd17, 640000;
	setp.ne.s32 	%p3, %r76, 10000;
	@%p3 bra 	$L__BB0_5;
	add.s32 	%r72, %r74, %r8;
	mul.wide.s32 	%rd15, %r72, 4;
	add.s64 	%rd16, %rd3, %rd15;
	st.global.u32 	[%rd16], %r77;
	add.s32 	%r74, %r74, %r5;
	setp.lt.u32 	%p4, %r74, 10000;
	@%p4 bra 	$L__BB0_4;
$L__BB0_7:
	add.s32 	%r73, %r73, %r6;
	setp.lt.s32 	%p5, %r73, 10000;
	@%p5 bra 	$L__BB0_2;
$L__BB0_8:
	ret;

}


// ===== COMPILED SASS (sm_100) =====

	.target	sm_100

	.elftype	@"ET_EXEC"


//--------------------- .note.nv.tkinfo           --------------------------
	.section	.note.nv.tkinfo,"",@"SHT_NOTE"
	.sectionflags	@"SHF_NOTE_NV_TKINFO"
	.tkinfo
        /*0018*/ 	.word	0x00000002
        /*0030*/ 	.string	""
        /*0030*/ 	.string	"ptxas"
        /*0030*/ 	.string	"Cuda compilation tools, release 13.0, V13.0.88"
        /*0030*/ 	.string	"Build cuda_13.0.r13.0/compiler.36424714_0"
        /*0030*/ 	.string	"-arch sm_100 -m 64 "



//--------------------- .note.nv.cuinfo           --------------------------
	.section	.note.nv.cuinfo,"",@"SHT_NOTE"
	.sectionflags	@"SHF_NOTE_NV_CUINFO"
        /*0018*/ 	.short	0x0002
        /*001a*/ 	.short	0x0064
        /*001c*/ 	.short	0x0082
	.zero		2


//--------------------- .nv.info                  --------------------------
	.section	.nv.info,"",@"SHT_CUDA_INFO"
	.align	4


	//----- nvinfo : EIATTR_REGCOUNT
	.align		4
        /*0000*/ 	.byte	0x04, 0x2f
        /*0002*/ 	.short	(.L_1 - .L_0)
	.align		4
.L_0:
        /*0004*/ 	.word	index@(_Z12matrixMulGPUPiS_S_)
        /*0008*/ 	.word	0x0000001e


	//----- nvinfo : EIATTR_FRAME_SIZE
	.align		4
.L_1:
        /*000c*/ 	.byte	0x04, 0x11
        /*000e*/ 	.short	(.L_3 - .L_2)
	.align		4
.L_2:
        /*0010*/ 	.word	index@(_Z12matrixMulGPUPiS_S_)
        /*0014*/ 	.word	0x00000000


	//----- nvinfo : EIATTR_MIN_STACK_SIZE
	.align		4
.L_3:
        /*0018*/ 	.byte	0x04, 0x12
        /*001a*/ 	.short	(.L_5 - .L_4)
	.align		4
.L_4:
        /*001c*/ 	.word	index@(_Z12matrixMulGPUPiS_S_)
        /*0020*/ 	.word	0x00000000
.L_5:


//--------------------- .nv.compat                --------------------------
	.section	.nv.compat,"",@"SHT_CUDA_COMPAT_INFO"
	.align	4
        /*0000*/ 	.byte	0x02, 0x09, 0x00, 0x00, 0x02, 0x02, 0x01, 0x00, 0x02, 0x05, 0x05, 0x00, 0x03, 0x07, 0x01, 0x01
        /*0010*/ 	.byte	0x02, 0x03, 0x00, 0x00, 0x02, 0x06, 0x01, 0x00, 0x04, 0x0b, 0x08, 0x00, 0x09, 0x00, 0x00, 0x00
        /*0020*/ 	.byte	0x00, 0x00, 0x00, 0x00


//--------------------- .nv.info._Z12matrixMulGPUPiS_S_ --------------------------
	.section	.nv.info._Z12matrixMulGPUPiS_S_,"",@"SHT_CUDA_INFO"
	.sectionflags	@""
	.align	4


	//----- nvinfo : EIATTR_CUDA_API_VERSION
	.align		4
        /*0000*/ 	.byte	0x04, 0x37
        /*0002*/ 	.short	(.L_7 - .L_6)
.L_6:
        /*0004*/ 	.word	0x00000082


	//----- nvinfo : EIATTR_KPARAM_INFO
	.align		4
.L_7:
        /*0008*/ 	.byte	0x04, 0x17
        /*000a*/ 	.short	(.L_9 - .L_8)
.L_8:
        /*000c*/ 	.word	0x00000000
        /*0010*/ 	.short	0x0002
        /*0012*/ 	.short	0x0010
        /*0014*/ 	.byte	0x00, 0xf5, 0x21, 0x00


	//----- nvinfo : EIATTR_KPARAM_INFO
	.align		4
.L_9:
        /*0018*/ 	.byte	0x04, 0x17
        /*001a*/ 	.short	(.L_11 - .L_10)
.L_10:
        /*001c*/ 	.word	0x00000000
        /*0020*/ 	.short	0x0001
        /*0022*/ 	.short	0x0008
        /*0024*/ 	.byte	0x00, 0xf5, 0x21, 0x00


	//----- nvinfo : EIATTR_KPARAM_INFO
	.align		4
.L_11:
        /*0028*/ 	.byte	0x04, 0x17
        /*002a*/ 	.short	(.L_13 - .L_12)
.L_12:
        /*002c*/ 	.word	0x00000000
        /*0030*/ 	.short	0x0000
        /*0032*/ 	.short	0x0000
        /*0034*/ 	.byte	0x00, 0xf5, 0x21, 0x00


	//----- nvinfo : EIATTR_SPARSE_MMA_MASK
	.align		4
.L_13:
        /*0038*/ 	.byte	0x03, 0x50
        /*003a*/ 	.short	0x0000


	//----- nvinfo : EIATTR_MAXREG_COUNT
	.align		4
        /*003c*/ 	.byte	0x03, 0x1b
        /*003e*/ 	.short	0x00ff


	//----- nvinfo : EIATTR_MERCURY_ISA_VERSION
	.align		4
        /*0040*/ 	.byte	0x03, 0x5f
        /*0042*/ 	.short	0x0101


	//----- nvinfo : EIATTR_VRC_CTA_INIT_COUNT
	.align		4
        /*0044*/ 	.byte	0x02, 0x4a
	.zero		1
	.zero		1


	//----- nvinfo : EIATTR_EXIT_INSTR_OFFSETS
	.align		4
        /*0048*/ 	.byte	0x04, 0x1c
        /*004a*/ 	.short	(.L_15 - .L_14)


	//   ....[0]....
.L_14:
        /*004c*/ 	.word	0x000000a0


	//   ....[1]....
        /*0050*/ 	.word	0x00000640


	//----- nvinfo : EIATTR_CRS_STACK_SIZE
	.align		4
.L_15:
        /*0054*/ 	.byte	0x04, 0x1e
        /*0056*/ 	.short	(.L_17 - .L_16)
.L_16:
        /*0058*/ 	.word	0x00000000


	//----- nvinfo : EIATTR_CBANK_PARAM_SIZE
	.align		4
.L_17:
        /*005c*/ 	.byte	0x03, 0x19
        /*005e*/ 	.short	0x0018


	//----- nvinfo : EIATTR_PARAM_CBANK
	.align		4
        /*0060*/ 	.byte	0x04, 0x0a
        /*0062*/ 	.short	(.L_19 - .L_18)
	.align		4
.L_18:
        /*0064*/ 	.word	index@(.nv.constant0._Z12matrixMulGPUPiS_S_)
        /*0068*/ 	.short	0x0380
        /*006a*/ 	.short	0x0018


	//----- nvinfo : EIATTR_SW_WAR
	.align		4
.L_19:
        /*006c*/ 	.byte	0x04, 0x36
        /*006e*/ 	.short	(.L_21 - .L_20)
.L_20:
        /*0070*/ 	.word	0x00000008
.L_21:


//--------------------- .nv.callgraph             --------------------------
	.section	.nv.callgraph,"",@"SHT_CUDA_CALLGRAPH"
	.align	4
	.sectionentsize	8
	.align		4
        /*0000*/ 	.word	0x00000000
	.align		4
        /*0004*/ 	.word	0xffffffff
	.align		4
        /*0008*/ 	.word	0x00000000
	.align		4
        /*000c*/ 	.word	0xfffffffe
	.align		4
        /*0010*/ 	.word	0x00000000
	.align		4
        /*0014*/ 	.word	0xfffffffd
	.align		4
        /*0018*/ 	.word	0x00000000
	.align		4
        /*001c*/ 	.word	0xfffffffc


//--------------------- .text._Z12matrixMulGPUPiS_S_ --------------------------
	.section	.text._Z12matrixMulGPUPiS_S_,"ax",@progbits
	.align	128
        .global         _Z12matrixMulGPUPiS_S_
        .type           _Z12matrixMulGPUPiS_S_,@function
        .size           _Z12matrixMulGPUPiS_S_,(.L_x_6 - _Z12matrixMulGPUPiS_S_)
        .other          _Z12matrixMulGPUPiS_S_,@"STO_CUDA_ENTRY STV_DEFAULT"
_Z12matrixMulGPUPiS_S_:
.text._Z12matrixMulGPUPiS_S_:
[----:B------:R-:W-:Y:S01]  /*0000*/  LDC R1, c[0x0][0x37c] ;  /* 0x0000df00ff017b82 */ /* 0x000fe20000000800 */
[----:B------:R-:W0:Y:S07]  /*0010*/  S2R R6, SR_TID.X ;  /* 0x0000000000067919 */ /* 0x000e2e0000002100 */
[----:B------:R-:W0:Y:S01]  /*0020*/  S2UR UR4, SR_CTAID.X ;  /* 0x00000000000479c3 */ /* 0x000e220000002500 */
[----:B------:R-:W1:Y:S07]  /*0030*/  S2R R0, SR_TID.Y ;  /* 0x0000000000007919 */ /* 0x000e6e0000002200 */
[----:B------:R-:W0:Y:S08]  /*0040*/  LDC R9, c[0x0][0x360] ;  /* 0x0000d800ff097b82 */ /* 0x000e300000000800 */
[----:B------:R-:W1:Y:S08]  /*0050*/  S2UR UR5, SR_CTAID.Y ;  /* 0x00000000000579c3 */ /* 0x000e700000002600 */
[----:B------:R-:W1:Y:S01]  /*0060*/  LDC R7, c[0x0][0x364] ;  /* 0x0000d900ff077b82 */ /* 0x000e620000000800 */
[----:B0-----:R-:W-:-:S05]  /*0070*/  IMAD R6, R9, UR4, R6 ;  /* 0x0000000409067c24 */ /* 0x001fca000f8e0206 */
[----:B------:R-:W-:Y:S01]  /*0080*/  ISETP.GT.AND P0, PT, R6, 0x270f, PT ;  /* 0x0000270f0600780c */ /* 0x000fe20003f04270 */
[----:B-1----:R-:W-:-:S12]  /*0090*/  IMAD R0, R7, UR5, R0 ;  /* 0x0000000507007c24 */ /* 0x002fd8000f8e0200 */
[----:B------:R-:W-:Y:S05]  /*00a0*/  @P0 EXIT ;  /* 0x000000000000094d */ /* 0x000fea0003800000 */
[----:B------:R-:W0:Y:S01]  /*00b0*/  LDCU.128 UR8, c[0x0][0x380] ;  /* 0x00007000ff0877ac */ /* 0x000e220008000c00 */
[----:B------:R-:W1:Y:S01]  /*00c0*/  LDCU UR12, c[0x0][0x374] ;  /* 0x00006e80ff0c77ac */ /* 0x000e620008000800 */
[----:B------:R-:W2:Y:S01]  /*00d0*/  LDCU UR13, c[0x0][0x370] ;  /* 0x00006e00ff0d77ac */ /* 0x000ea20008000800 */
[----:B------:R-:W3:Y:S01]  /*00e0*/  LDCU.64 UR14, c[0x0][0x358] ;  /* 0x00006b00ff0e77ac */ /* 0x000ee20008000a00 */
[----:B0-----:R-:W-:Y:S02]  /*00f0*/  UIADD3 UR6, UP0, UPT, UR8, 0x20, URZ ;  /* 0x0000002008067890 */ /* 0x001fe4000ff1e0ff */
[----:B------:R-:W-:Y:S01]  /*0100*/  UIADD3 UR4, UP1, UPT, UR10, 0x4e200, URZ ;  /* 0x0004e2000a047890 */ /* 0x000fe2000ff3e0ff */
[----:B-1----:R-:W-:Y:S01]  /*0110*/  IMAD R7, R7, UR12, RZ ;  /* 0x0000000c07077c24 */ /* 0x002fe2000f8e02ff */
[----:B------:R-:W-:Y:S02]  /*0120*/  UIADD3.X UR7, UPT, UPT, URZ, UR9, URZ, UP0, !UPT ;  /* 0x00000009ff077290 */ /* 0x000fe400087fe4ff */
[----:B------:R-:W-:Y:S01]  /*0130*/  UIADD3.X UR5, UPT, UPT, URZ, UR11, URZ, UP1, !UPT ;  /* 0x0000000bff057290 */ /* 0x000fe20008ffe4ff */
[----:B--23--:R-:W-:-:S11]  /*0140*/  IMAD R9, R9, UR13, RZ ;  /* 0x0000000d09097c24 */ /* 0x00cfd6000f8e02ff */
.L_x_4:
[----:B------:R-:W-:Y:S01]  /*0150*/  ISETP.GT.U32.AND P0, PT, R0, 0x270f, PT ;  /* 0x0000270f0000780c */ /* 0x000fe20003f04070 */
[----:B------:R-:W-:-:S12]  /*0160*/  BSSY.RECONVERGENT B0, `(.L_x_0) ;  /* 0x000004a000007945 */ /* 0x000fd80003800200 */
[----:B0-----:R-:W-:Y:S05]  /*0170*/  @P0 BRA `(.L_x_1) ;  /* 0x0000000400200947 */ /* 0x001fea0003800000 */
[----:B------:R-:W-:Y:S01]  /*0180*/  IMAD R8, R6, 0x2710, RZ ;  /* 0x0000271006087824 */ /* 0x000fe200078e02ff */
[----:B------:R-:W-:-:S07]  /*0190*/  MOV R10, R0 ;  /* 0x00000000000a7202 */ /* 0x000fce0000000f00 */
.L_x_3:
[----:B0-----:R-:W-:Y:S01]  /*01a0*/  MOV R2, UR4 ;  /* 0x0000000400027c02 */ /* 0x001fe20008000f00 */
[----:B------:R-:W-:Y:S01]  /*01b0*/  HFMA2 R11, -RZ, RZ, 0, 0 ;  /* 0x00000000ff0b7431 */ /* 0x000fe200000001ff */
[----:B------:R-:W-:Y:S01]  /*01c0*/  MOV R3, UR5 ;  /* 0x0000000500037c02 */ /* 0x000fe20008000f00 */
[----:B------:R-:W-:Y:S01]  /*01d0*/  HFMA2 R13, -RZ, RZ, 0, 0 ;  /* 0x00000000ff0d7431 */ /* 0x000fe200000001ff */
[----:B------:R-:W-:Y:S01]  /*01e0*/  MOV R12, R8 ;  /* 0x00000008000c7202 */ /* 0x000fe20000000f00 */
[----:B------:R-:W-:-:S07]  /*01f0*/  IMAD.WIDE.U32 R2, R10, 0x4, R2 ;  /* 0x000000040a027825 */ /* 0x000fce00078e0002 */
.L_x_2:
[----:B------:R-:W-:Y:S01]  /*0200*/  MOV R4, UR6 ;  /* 0x0000000600047c02 */ /* 0x000fe20008000f00 */
[----:B------:R-:W2:Y:S01]  /*0210*/  LDG.E R19, desc[UR14][R2.64+-0x4e200] ;  /* 0xfb1e000e02137981 */ /* 0x000ea2000c1e1900 */
[----:B------:R-:W-:-:S03]  /*0220*/  MOV R5, UR7 ;  /* 0x0000000700057c02 */ /* 0x000fc60008000f00 */
[----:B------:R-:W3:Y:S01]  /*0230*/  LDG.E R26, desc[UR14][R2.64+-0x445c0] ;  /* 0xfbba400e021a7981 */ /* 0x000ee2000c1e1900 */
[----:B------:R-:W-:-:S03]  /*0240*/  IMAD.WIDE R4, R12, 0x4, R4 ;  /* 0x000000040c047825 */ /* 0x000fc600078e0204 */
[----:B------:R-:W4:Y:S04]  /*0250*/  LDG.E R15, desc[UR14][R2.64+-0x3a980] ;  /* 0xfc56800e020f7981 */ /* 0x000f28000c1e1900 */
[----:B------:R-:W2:Y:S04]  /*0260*/  LDG.E R14, desc[UR14][R4.64+-0x20] ;  /* 0xffffe00e040e7981 */ /* 0x000ea8000c1e1900 */
[----:B------:R-:W3:Y:S04]  /*0270*/  LDG.E R25, desc[UR14][R4.64+-0x1c] ;  /* 0xffffe40e04197981 */ /* 0x000ee8000c1e1900 */
[----:B------:R-:W4:Y:S04]  /*0280*/  LDG.E R16, desc[UR14][R4.64+-0x18] ;  /* 0xffffe80e04107981 */ /* 0x000f28000c1e1900 */
[----:B------:R-:W5:Y:S04]  /*0290*/  LDG.E R18, desc[UR14][R2.64+-0x30d40] ;  /* 0xfcf2c00e02127981 */ /* 0x000f68000c1e1900 */
[----:B------:R-:W5:Y:S04]  /*02a0*/  LDG.E R17, desc[UR14][R4.64+-0x14] ;  /* 0xffffec0e04117981 */ /* 0x000f68000c1e1900 */
[----:B------:R-:W5:Y:S04]  /*02b0*/  LDG.E R23, desc[UR14][R2.64+-0x27100] ;  /* 0xfd8f000e02177981 */ /* 0x000f68000c1e1900 */
[----:B------:R-:W5:Y:S04]  /*02c0*/  LDG.E R24, desc[UR14][R4.64+-0x10] ;  /* 0xfffff00e04187981 */ /* 0x000f68000c1e1900 */
[----:B------:R-:W5:Y:S04]  /*02d0*/  LDG.E R21, desc[UR14][R2.64+-0x1d4c0] ;  /* 0xfe2b400e02157981 */ /* 0x000f68000c1e1900 */
[----:B------:R-:W5:Y:S04]  /*02e0*/  LDG.E R22, desc[UR14][R4.64+-0xc] ;  /* 0xfffff40e04167981 */ /* 0x000f68000c1e1900 */
[----:B------:R-:W5:Y:S01]  /*02f0*/  LDG.E R20, desc[UR14][R4.64+-0x8] ;  /* 0xfffff80e04147981 */ /* 0x000f62000c1e1900 */
[----:B--2---:R-:W-:-:S03]  /*0300*/  IMAD R14, R14, R19, R13 ;  /* 0x000000130e0e7224 */ /* 0x004fc600078e020d */
[----:B------:R-:W2:Y:S01]  /*0310*/  LDG.E R19, desc[UR14][R2.64+-0x13880] ;  /* 0xfec7800e02137981 */ /* 0x000ea2000c1e1900 */
[----:B---3--:R-:W-:-:S03]  /*0320*/  IMAD R25, R25, R26, R14 ;  /* 0x0000001a19197224 */ /* 0x008fc600078e020e */
[----:B------:R-:W3:Y:S04]  /*0330*/  LDG.E R13, desc[UR14][R2.64+-0x9c40] ;  /* 0xff63c00e020d7981 */ /* 0x000ee8000c1e1900 */
[----:B------:R-:W3:Y:S01]  /*0340*/  LDG.E R14, desc[UR14][R4.64+-0x4] ;  /* 0xfffffc0e040e7981 */ /* 0x000ee2000c1e1900 */
[----:B----4-:R-:W-:-:S03]  /*0350*/  IMAD R25, R16, R15, R25 ;  /* 0x0000000f10197224 */ /* 0x010fc600078e0219 */
[----:B------:R-:W4:Y:S04]  /*0360*/  LDG.E R15, desc[UR14][R2.64] ;  /* 0x0000000e020f7981 */ /* 0x000f28000c1e1900 */
[----:B------:R-:W4:Y:S01]  /*0370*/  LDG.E R16, desc[UR14][R4.64] ;  /* 0x0000000e04107981 */ /* 0x000f22000c1e1900 */
[----:B-----5:R-:W-:-:S03]  /*0380*/  IMAD R25, R17, R18, R25 ;  /* 0x0000001211197224 */ /* 0x020fc600078e0219 */
[----:B------:R-:W5:Y:S04]  /*0390*/  LDG.E R17, desc[UR14][R2.64+0x9c40] ;  /* 0x009c400e02117981 */ /* 0x000f68000c1e1900 */
[----:B------:R-:W5:Y:S01]  /*03a0*/  LDG.E R18, desc[UR14][R4.64+0x4] ;  /* 0x0000040e04127981 */ /* 0x000f62000c1e1900 */
[----:B------:R-:W-:-:S03]  /*03b0*/  IMAD R25, R24, R23, R25 ;  /* 0x0000001718197224 */ /* 0x000fc600078e0219 */
[----:B------:R-:W5:Y:S04]  /*03c0*/  LDG.E R23, desc[UR14][R2.64+0x13880] ;  /* 0x0138800e02177981 */ /* 0x000f68000c1e1900 */
[----:B------:R-:W5:Y:S01]  /*03d0*/  LDG.E R24, desc[UR14][R4.64+0x8] ;  /* 0x0000080e04187981 */ /* 0x000f62000c1e1900 */
[----:B------:R-:W-:-:S03]  /*03e0*/  IMAD R25, R22, R21, R25 ;  /* 0x0000001516197224 */ /* 0x000fc600078e0219 */
[----:B------:R-:W5:Y:S04]  /*03f0*/  LDG.E R22, desc[UR14][R2.64+0x1d4c0] ;  /* 0x01d4c00e02167981 */ /* 0x000f68000c1e1900 */
[----:B------:R-:W5:Y:S04]  /*0400*/  LDG.E R21, desc[UR14][R4.64+0xc] ;  /* 0x00000c0e04157981 */ /* 0x000f68000c1e1900 */
[----:B------:R-:W5:Y:S01]  /*0410*/  LDG.E R26, desc[UR14][R2.64+0x445c0] ;  /* 0x0445c00e021a7981 */ /* 0x000f62000c1e1900 */
[----:B--2---:R-:W-:-:S03]  /*0420*/  IMAD R25, R20, R19, R25 ;  /* 0x0000001314197224 */ /* 0x004fc600078e0219 */
[----:B------:R-:W2:Y:S04]  /*0430*/  LDG.E R20, desc[UR14][R2.64+0x27100] ;  /* 0x0271000e02147981 */ /* 0x000ea8000c1e1900 */
[----:B------:R-:W2:Y:S01]  /*0440*/  LDG.E R19, desc[UR14][R4.64+0x10] ;  /* 0x0000100e04137981 */ /* 0x000ea2000c1e1900 */
[----:B---3--:R-:W-:-:S03]  /*0450*/  IMAD R25, R14, R13, R25 ;  /* 0x0000000d0e197224 */ /* 0x008fc600078e0219 */
[----:B------:R-:W3:Y:S04]  /*0460*/  LDG.E R14, desc[UR14][R2.64+0x30d40] ;  /* 0x030d400e020e7981 */ /* 0x000ee8000c1e1900 */
[----:B------:R-:W3:Y:S01]  /*0470*/  LDG.E R13, desc[UR14][R4.64+0x14] ;  /* 0x0000140e040d7981 */ /* 0x000ee2000c1e1900 */
[----:B----4-:R-:W-:-:S03]  /*0480*/  IMAD R27, R16, R15, R25 ;  /* 0x0000000f101b7224 */ /* 0x010fc600078e0219 */
[----:B------:R0:W4:Y:S04]  /*0490*/  LDG.E R15, desc[UR14][R2.64+0x3a980] ;  /* 0x03a9800e020f7981 */ /* 0x000128000c1e1900 */
[----:B------:R-:W4:Y:S04]  /*04a0*/  LDG.E R16, desc[UR14][R4.64+0x18] ;  /* 0x0000180e04107981 */ /* 0x000f28000c1e1900 */
[----:B------:R-:W4:Y:S01]  /*04b0*/  LDG.E R25, desc[UR14][R4.64+0x1c] ;  /* 0x00001c0e04197981 */ /* 0x000f22000c1e1900 */
[----:B-----5:R-:W-:Y:S01]  /*04c0*/  IMAD R17, R18, R17, R27 ;  /* 0x0000001112117224 */ /* 0x020fe200078e021b */
[----:B------:R-:W-:-:S03]  /*04d0*/  IADD3 R11, PT, PT, R11, 0x10, RZ ;  /* 0x000000100b0b7810 */ /* 0x000fc60007ffe0ff */
[----:B------:R-:W-:Y:S01]  /*04e0*/  IMAD R17, R24, R23, R17 ;  /* 0x0000001718117224 */ /* 0x000fe200078e0211 */
[----:B------:R-:W-:-:S03]  /*04f0*/  ISETP.NE.AND P0, PT, R11, 0x2710, PT ;  /* 0x000027100b00780c */ /* 0x000fc60003f05270 */
[----:B------:R-:W-:Y:S01]  /*0500*/  IMAD R17, R21, R22, R17 ;  /* 0x0000001615117224 */ /* 0x000fe200078e0211 */
[----:B0-----:R-:W-:Y:S02]  /*0510*/  IADD3 R2, P1, PT, R2, 0x9c400, RZ ;  /* 0x0009c40002027810 */ /* 0x001fe40007f3e0ff */
[----:B------:R-:W-:Y:S02]  /*0520*/  IADD3 R12, PT, PT, R12, 0x10, RZ ;  /* 0x000000100c0c7810 */ /* 0x000fe40007ffe0ff */
[----:B------:R-:W-:Y:S01]  /*0530*/  IADD3.X R3, PT, PT, RZ, R3, RZ, P1, !PT ;  /* 0x00000003ff037210 */ /* 0x000fe20000ffe4ff */
[----:B--2---:R-:W-:-:S04]  /*0540*/  IMAD R17, R19, R20, R17 ;  /* 0x0000001413117224 */ /* 0x004fc800078e0211 */
[----:B---3--:R-:W-:-:S04]  /*0550*/  IMAD R13, R13, R14, R17 ;  /* 0x0000000e0d0d7224 */ /* 0x008fc800078e0211 */
[----:B----4-:R-:W-:-:S04]  /*0560*/  IMAD R13, R16, R15, R13 ;  /* 0x0000000f100d7224 */ /* 0x010fc800078e020d */
[----:B------:R-:W-:Y:S01]  /*0570*/  IMAD R13, R25, R26, R13 ;  /* 0x0000001a190d7224 */ /* 0x000fe200078e020d */
[----:B------:R-:W-:Y:S06]  /*0580*/  @P0 BRA `(.L_x_2) ;  /* 0xfffffffc001c0947 */ /* 0x000fec000383ffff */
[----:B------:R-:W0:Y:S01]  /*0590*/  LDC.64 R2, c[0x0][0x390] ;  /* 0x0000e400ff027b82 */ /* 0x000e220000000a00 */
[-C--:B------:R-:W-:Y:S02]  /*05a0*/  IADD3 R5, PT, PT, R8, R10.reuse, RZ ;  /* 0x0000000a08057210 */ /* 0x080fe40007ffe0ff */
[----:B------:R-:W-:-:S04]  /*05b0*/  IADD3 R10, PT, PT, R7, R10, RZ ;  /* 0x0000000a070a7210 */ /* 0x000fc80007ffe0ff */
[----:B------:R-:W-:Y:S01]  /*05c0*/  ISETP.GE.U32.AND P0, PT, R10, 0x2710, PT ;  /* 0x000027100a00780c */ /* 0x000fe20003f06070 */
[----:B0-----:R-:W-:-:S05]  /*05d0*/  IMAD.WIDE R2, R5, 0x4, R2 ;  /* 0x0000000405027825 */ /* 0x001fca00078e0202 */
[----:B------:R0:W-:Y:S07]  /*05e0*/  STG.E desc[UR14][R2.64], R13 ;  /* 0x0000000d02007986 */ /* 0x0001ee000c10190e */
[----:B------:R-:W-:Y:S05]  /*05f0*/  @!P0 BRA `(.L_x_3) ;  /* 0xfffffff800e88947 */ /* 0x000fea000383ffff */
.L_x_1:
[----:B------:R-:W-:Y:S05]  /*0600*/  BSYNC.RECONVERGENT B0 ;  /* 0x0000000000007941 */ /* 0x000fea0003800200 */
.L_x_0:
[----:B------:R-:W-:-:S04]  /*0610*/  IADD3 R6, PT, PT, R9, R6, RZ ;  /* 0x0000000609067210 */ /* 0x000fc80007ffe0ff */
[----:B------:R-:W-:-:S13]  /*0620*/  ISETP.GE.AND P0, PT, R6, 0x2710, PT ;  /* 0x000027100600780c */ /* 0x000fda0003f06270 */
[----:B------:R-:W-:Y:S05]  /*0630*/  @!P0 BRA `(.L_x_4) ;  /* 0xfffffff800c48947 */ /* 0x000fea000383ffff */
[----:B------:R-:W-:Y:S05]  /*0640*/  EXIT ;  /* 0x000000000000794d */ /* 0x000fea0003800000 */
.L_x_5:
[----:B------:R-:W-:-:S00]  /*0650*/  BRA `(.L_x_5) ;  /* 0xfffffffc00fc7947 */ /* 0x000fc0000383ffff */
[----:B------:R-:W-:-:S00]  /*0660*/  NOP ;  /* 0x0000000000007918 */ /* 0x000fc00000000000 */
        /* <DEDUP_REMOVED lines=9> */
.L_x_6:


//--------------------- .nv.shared.reserved.0     --------------------------
	.section	.nv.shared.reserved.0,"aw",@nobits
	.weak		__nv_reservedSMEM_offset_0_alias
	.size		__nv_reservedSMEM_offset_0_alias, 0, 64
	.other		__nv_reservedSMEM_offset_0_alias,@"STO_CUDA_RESERVED_SHARED STV_DEFAULT"
__nv_reservedSMEM_offset_0_alias:
	.zero		0
	.zero		64


//--------------------- .nv.constant0._Z12matrixMulGPUPiS_S_ --------------------------
	.section	.nv.constant0._Z12matrixMulGPUPiS_S_,"a",@progbits
	.sectionflags	@""
	.align	4
.nv.constant0._Z12matrixMulGPUPiS_S_:
	.zero		920


//--------------------- SYMBOLS --------------------------

	.type		.nv.reservedSmem.offset0,@object
	.size		.nv.reservedSmem.offset0,0x4
